//
// Generated by NVIDIA NVVM Compiler
//
// Compiler Build ID: CL-36424714
// Cuda compilation tools, release 13.0, V13.0.88
// Based on NVVM 20.0.0
//

.version 9.0
.target sm_100
.address_size 64

	// .globl	_Z6gpuMulPfS_S_

.visible .entry _Z6gpuMulPfS_S_(
	.param .u64 .ptr .align 1 _Z6gpuMulPfS_S__param_0,
	.param .u64 .ptr .align 1 _Z6gpuMulPfS_S__param_1,
	.param .u64 .ptr .align 1 _Z6gpuMulPfS_S__param_2
)
{
	.reg .pred 	%p<5>;
	.reg .b32 	%r<19>;
	.reg .b32 	%f<52>;
	.reg .b64 	%rd<18>;

	ld.param.u64 	%rd5, [_Z6gpuMulPfS_S__param_0];
	ld.param.u64 	%rd6, [_Z6gpuMulPfS_S__param_1];
	ld.param.u64 	%rd7, [_Z6gpuMulPfS_S__param_2];
	mov.u32 	%r7, %ctaid.y;
	mov.u32 	%r8, %ntid.y;
	mov.u32 	%r9, %tid.y;
	mad.lo.s32 	%r1, %r7, %r8, %r9;
	mov.u32 	%r10, %ctaid.x;
	mov.u32 	%r11, %ntid.x;
	mov.u32 	%r12, %tid.x;
	mad.lo.s32 	%r2, %r10, %r11, %r12;
	setp.gt.u32 	%p1, %r1, 255;
	setp.gt.s32 	%p2, %r2, 255;
	or.pred  	%p3, %p1, %p2;
	@%p3 bra 	$L__BB0_4;
	shl.b32 	%r14, %r1, 9;
	mul.wide.u32 	%rd8, %r14, 4;
	cvta.to.global.u64 	%rd9, %rd5;
	add.s64 	%rd10, %rd8, %rd9;
	add.s64 	%rd17, %rd10, 32;
	cvta.to.global.u64 	%rd11, %rd6;
	add.s64 	%rd2, %rd11, 8192;
	mov.f32 	%f51, 0f00000000;
	mov.b32 	%r18, 0;
	mov.u32 	%r17, %r2;
$L__BB0_2:
	mul.wide.s32 	%rd12, %r17, 4;
	add.s64 	%rd13, %rd2, %rd12;
	ld.global.f32 	%f4, [%rd17+-32];
	ld.global.f32 	%f5, [%rd13+-8192];
	fma.rn.f32 	%f6, %f4, %f5, %f51;
	ld.global.f32 	%f7, [%rd17+-28];
	ld.global.f32 	%f8, [%rd13+-7168];
	fma.rn.f32 	%f9, %f7, %f8, %f6;
	ld.global.f32 	%f10, [%rd17+-24];
	ld.global.f32 	%f11, [%rd13+-6144];
	fma.rn.f32 	%f12, %f10, %f11, %f9;
	ld.global.f32 	%f13, [%rd17+-20];
	ld.global.f32 	%f14, [%rd13+-5120];
	fma.rn.f32 	%f15, %f13, %f14, %f12;
	ld.global.f32 	%f16, [%rd17+-16];
	ld.global.f32 	%f17, [%rd13+-4096];
	fma.rn.f32 	%f18, %f16, %f17, %f15;
	ld.global.f32 	%f19, [%rd17+-12];
	ld.global.f32 	%f20, [%rd13+-3072];
	fma.rn.f32 	%f21, %f19, %f20, %f18;
	ld.global.f32 	%f22, [%rd17+-8];
	ld.global.f32 	%f23, [%rd13+-2048];
	fma.rn.f32 	%f24, %f22, %f23, %f21;
	ld.global.f32 	%f25, [%rd17+-4];
	ld.global.f32 	%f26, [%rd13+-1024];
	fma.rn.f32 	%f27, %f25, %f26, %f24;
	ld.global.f32 	%f28, [%rd17];
	ld.global.f32 	%f29, [%rd13];
	fma.rn.f32 	%f30, %f28, %f29, %f27;
	ld.global.f32 	%f31, [%rd17+4];
	ld.global.f32 	%f32, [%rd13+1024];
	fma.rn.f32 	%f33, %f31, %f32, %f30;
	ld.global.f32 	%f34, [%rd17+8];
	ld.global.f32 	%f35, [%rd13+2048];
	fma.rn.f32 	%f36, %f34, %f35, %f33;
	ld.global.f32 	%f37, [%rd17+12];
	ld.global.f32 	%f38, [%rd13+3072];
	fma.rn.f32 	%f39, %f37, %f38, %f36;
	ld.global.f32 	%f40, [%rd17+16];
	ld.global.f32 	%f41, [%rd13+4096];
	fma.rn.f32 	%f42, %f40, %f41, %f39;
	ld.global.f32 	%f43, [%rd17+20];
	ld.global.f32 	%f44, [%rd13+5120];
	fma.rn.f32 	%f45, %f43, %f44, %f42;
	ld.global.f32 	%f46, [%rd17+24];
	ld.global.f32 	%f47, [%rd13+6144];
	fma.rn.f32 	%f48, %f46, %f47, %f45;
	ld.global.f32 	%f49, [%rd17+28];
	ld.global.f32 	%f50, [%rd13+7168];
	fma.rn.f32 	%f51, %f49, %f50, %f48;
	add.s32 	%r18, %r18, 16;
	add.s64 	%rd17, %rd17, 64;
	add.s32 	%r17, %r17, 4096;
	setp.ne.s32 	%p4, %r18, 512;
	@%p4 bra 	$L__BB0_2;
	shl.b32 	%r15, %r1, 8;
	add.s32 	%r16, %r15, %r2;
	cvta.to.global.u64 	%rd14, %rd7;
	mul.wide.s32 	%rd15, %r16, 4;
	add.s64 	%rd16, %rd14, %rd15;
	st.global.f32 	[%rd16], %f51;
$L__BB0_4:
	ret;

}


// ===== COMPILED SASS (sm_100) =====

	.target	sm_100

	.elftype	@"ET_EXEC"


//--------------------- .note.nv.tkinfo           --------------------------
	.section	.note.nv.tkinfo,"",@"SHT_NOTE"
	.sectionflags	@"SHF_NOTE_NV_TKINFO"
	.tkinfo
        /*0018*/ 	.word	0x00000002
        /*0030*/ 	.string	""
        /*0030*/ 	.string	"ptxas"
        /*0030*/ 	.string	"Cuda compilation tools, release 13.0, V13.0.88"
        /*0030*/ 	.string	"Build cuda_13.0.r13.0/compiler.36424714_0"
        /*0030*/ 	.string	"-arch sm_100 -m 64 "



//--------------------- .note.nv.cuinfo           --------------------------
	.section	.note.nv.cuinfo,"",@"SHT_NOTE"
	.sectionflags	@"SHF_NOTE_NV_CUINFO"
        /*0018*/ 	.short	0x0002
        /*001a*/ 	.short	0x0064
        /*001c*/ 	.short	0x0082
	.zero		2


//--------------------- .nv.info                  --------------------------
	.section	.nv.info,"",@"SHT_CUDA_INFO"
	.align	4


	//----- nvinfo : EIATTR_REGCOUNT
	.align		4
        /*0000*/ 	.byte	0x04, 0x2f
        /*0002*/ 	.short	(.L_1 - .L_0)
	.align		4
.L_0:
        /*0004*/ 	.word	index@(_Z6gpuMulPfS_S_)
        /*0008*/ 	.word	0x0000001f


	//----- nvinfo : EIATTR_FRAME_SIZE
	.align		4
.L_1:
        /*000c*/ 	.byte	0x04, 0x11
        /*000e*/ 	.short	(.L_3 - .L_2)
	.align		4
.L_2:
        /*0010*/ 	.word	index@(_Z6gpuMulPfS_S_)
        /*0014*/ 	.word	0x00000000


	//----- nvinfo : EIATTR_MIN_STACK_SIZE
	.align		4
.L_3:
        /*0018*/ 	.byte	0x04, 0x12
        /*001a*/ 	.short	(.L_5 - .L_4)
	.align		4
.L_4:
        /*001c*/ 	.word	index@(_Z6gpuMulPfS_S_)
        /*0020*/ 	.word	0x00000000
.L_5:


//--------------------- .nv.compat                --------------------------
	.section	.nv.compat,"",@"SHT_CUDA_COMPAT_INFO"
	.align	4
        /*0000*/ 	.byte	0x02, 0x09, 0x00, 0x00, 0x02, 0x02, 0x01, 0x00, 0x02, 0x05, 0x05, 0x00, 0x03, 0x07, 0x01, 0x01
        /*0010*/ 	.byte	0x02, 0x03, 0x00, 0x00, 0x02, 0x06, 0x01, 0x00, 0x04, 0x0b, 0x08, 0x00, 0x09, 0x00, 0x00, 0x00
        /*0020*/ 	.byte	0x00, 0x00, 0x00, 0x00


//--------------------- .nv.info._Z6gpuMulPfS_S_  --------------------------
	.section	.nv.info._Z6gpuMulPfS_S_,"",@"SHT_CUDA_INFO"
	.sectionflags	@""
	.align	4


	//----- nvinfo : EIATTR_CUDA_API_VERSION
	.align		4
        /*0000*/ 	.byte	0x04, 0x37
        /*0002*/ 	.short	(.L_7 - .L_6)
.L_6:
        /*0004*/ 	.word	0x00000082


	//----- nvinfo : EIATTR_KPARAM_INFO
	.align		4
.L_7:
        /*0008*/ 	.byte	0x04, 0x17
        /*000a*/ 	.short	(.L_9 - .L_8)
.L_8:
        /*000c*/ 	.word	0x00000000
        /*0010*/ 	.short	0x0002
        /*0012*/ 	.short	0x0010
        /*0014*/ 	.byte	0x00, 0xf5, 0x21, 0x00


	//----- nvinfo : EIATTR_KPARAM_INFO
	.align		4
.L_9:
        /*0018*/ 	.byte	0x04, 0x17
        /*001a*/ 	.short	(.L_11 - .L_10)
.L_10:
        /*001c*/ 	.word	0x00000000
        /*0020*/ 	.short	0x0001
        /*0022*/ 	.short	0x0008
        /*0024*/ 	.byte	0x00, 0xf5, 0x21, 0x00


	//----- nvinfo : EIATTR_KPARAM_INFO
	.align		4
.L_11:
        /*0028*/ 	.byte	0x04, 0x17
        /*002a*/ 	.short	(.L_13 - .L_12)
.L_12:
        /*002c*/ 	.word	0x00000000
        /*0030*/ 	.short	0x0000
        /*0032*/ 	.short	0x0000
        /*0034*/ 	.byte	0x00, 0xf5, 0x21, 0x00


	//----- nvinfo : EIATTR_SPARSE_MMA_MASK
	.align		4
.L_13:
        /*0038*/ 	.byte	0x03, 0x50
        /*003a*/ 	.short	0x0000


	//----- nvinfo : EIATTR_MAXREG_COUNT
	.align		4
        /*003c*/ 	.byte	0x03, 0x1b
        /*003e*/ 	.short	0x00ff


	//----- nvinfo : EIATTR_MERCURY_ISA_VERSION
	.align		4
        /*0040*/ 	.byte	0x03, 0x5f
        /*0042*/ 	.short	0x0101


	//----- nvinfo : EIATTR_VRC_CTA_INIT_COUNT
	.align		4
        /*0044*/ 	.byte	0x02, 0x4a
	.zero		1
	.zero		1


	//----- nvinfo : EIATTR_EXIT_INSTR_OFFSETS
	.align		4
        /*0048*/ 	.byte	0x04, 0x1c
        /*004a*/ 	.short	(.L_15 - .L_14)


	//   ....[0]....
.L_14:
        /*004c*/ 	.word	0x000000b0


	//   ....[1]....
        /*0050*/ 	.word	0x00000550


	//----- nvinfo : EIATTR_CBANK_PARAM_SIZE
	.align		4
.L_15:
        /*0054*/ 	.byte	0x03, 0x19
        /*0056*/ 	.short	0x0018


	//----- nvinfo : EIATTR_PARAM_CBANK
	.align		4
        /*0058*/ 	.byte	0x04, 0x0a
        /*005a*/ 	.short	(.L_17 - .L_16)
	.align		4
.L_16:
        /*005c*/ 	.word	index@(.nv.constant0._Z6gpuMulPfS_S_)
        /*0060*/ 	.short	0x0380
        /*0062*/ 	.short	0x0018


	//----- nvinfo : EIATTR_SW_WAR
	.align		4
.L_17:
        /*0064*/ 	.byte	0x04, 0x36
        /*0066*/ 	.short	(.L_19 - .L_18)
.L_18:
        /*0068*/ 	.word	0x00000008
.L_19:


//--------------------- .nv.callgraph             --------------------------
	.section	.nv.callgraph,"",@"SHT_CUDA_CALLGRAPH"
	.align	4
	.sectionentsize	8
	.align		4
        /*0000*/ 	.word	0x00000000
	.align		4
        /*0004*/ 	.word	0xffffffff
	.align		4
        /*0008*/ 	.word	0x00000000
	.align		4
        /*000c*/ 	.word	0xfffffffe
	.align		4
        /*0010*/ 	.word	0x00000000
	.align		4
        /*0014*/ 	.word	0xfffffffd
	.align		4
        /*0018*/ 	.word	0x00000000
	.align		4
        /*001c*/ 	.word	0xfffffffc


//--------------------- .text._Z6gpuMulPfS_S_     --------------------------
	.section	.text._Z6gpuMulPfS_S_,"ax",@progbits
	.align	128
        .global         _Z6gpuMulPfS_S_
        .type           _Z6gpuMulPfS_S_,@function
        .size           _Z6gpuMulPfS_S_,(.L_x_2 - _Z6gpuMulPfS_S_)
        .other          _Z6gpuMulPfS_S_,@"STO_CUDA_ENTRY STV_DEFAULT"
_Z6gpuMulPfS_S_:
.text._Z6gpuMulPfS_S_:
[----:B------:R-:W-:Y:S01]  /*0000*/  LDC R1, c[0x0][0x37c] ;  /* 0x0000df00ff017b82 */ /* 0x000fe20000000800 */
[----:B------:R-:W0:Y:S07]  /*0010*/  S2R R3, SR_TID.X ;  /* 0x0000000000037919 */ /* 0x000e2e0000002100 */
[----:B------:R-:W1:Y:S01]  /*0020*/  LDC R7, c[0x0][0x364] ;  /* 0x0000d900ff077b82 */ /* 0x000e620000000800 */
[----:B------:R-:W1:Y:S07]  /*0030*/  S2R R2, SR_TID.Y ;  /* 0x0000000000027919 */ /* 0x000e6e0000002200 */
[----:B------:R-:W0:Y:S08]  /*0040*/  S2UR UR5, SR_CTAID.X ;  /* 0x00000000000579c3 */ /* 0x000e300000002500 */
[----:B------:R-:W0:Y:S08]  /*0050*/  LDC R0, c[0x0][0x360] ;  /* 0x0000d800ff007b82 */ /* 0x000e300000000800 */
[----:B------:R-:W1:Y:S01]  /*0060*/  S2UR UR4, SR_CTAID.Y ;  /* 0x00000000000479c3 */ /* 0x000e620000002600 */
[----:B0-----:R-:W-:-:S05]  /*0070*/  IMAD R0, R0, UR5, R3 ;  /* 0x0000000500007c24 */ /* 0x001fca000f8e0203 */
[----:B------:R-:W-:Y:S01]  /*0080*/  ISETP.GT.AND P0, PT, R0, 0xff, PT ;  /* 0x000000ff0000780c */ /* 0x000fe20003f04270 */
[----:B-1----:R-:W-:-:S05]  /*0090*/  IMAD R7, R7, UR4, R2 ;  /* 0x0000000407077c24 */ /* 0x002fca000f8e0202 */
[----:B------:R-:W-:-:S13]  /*00a0*/  ISETP.GT.U32.OR P0, PT, R7, 0xff, P0 ;  /* 0x000000ff0700780c */ /* 0x000fda0000704470 */
[----:B------:R-:W-:Y:S05]  /*00b0*/  @P0 EXIT ;  /* 0x000000000000094d */ /* 0x000fea0003800000 */
[----:B------:R-:W0:Y:S01]  /*00c0*/  LDC.64 R2, c[0x0][0x380] ;  /* 0x0000e000ff027b82 */ /* 0x000e220000000a00 */
[----:B------:R-:W1:Y:S01]  /*00d0*/  LDCU.64 UR6, c[0x0][0x388] ;  /* 0x00007100ff0677ac */ /* 0x000e620008000a00 */
[----:B------:R-:W-:Y:S01]  /*00e0*/  SHF.L.U32 R5, R7, 0x9, RZ ;  /* 0x0000000907057819 */ /* 0x000fe200000006ff */
[----:B------:R-:W-:Y:S01]  /*00f0*/  HFMA2 R14, -RZ, RZ, 0, 0 ;  /* 0x00000000ff0e7431 */ /* 0x000fe200000001ff */
[----:B------:R-:W-:Y:S01]  /*0100*/  MOV R6, R0 ;  /* 0x0000000000067202 */ /* 0x000fe20000000f00 */
[----:B------:R-:W2:Y:S01]  /*0110*/  LDCU.64 UR8, c[0x0][0x358] ;  /* 0x00006b00ff0877ac */ /* 0x000ea20008000a00 */
[----:B------:R-:W-:Y:S01]  /*0120*/  UMOV UR4, URZ ;  /* 0x000000ff00047c82 */ /* 0x000fe20008000000 */
[----:B-1----:R-:W-:-:S04]  /*0130*/  UIADD3 UR5, UP0, UPT, UR6, 0x2000, URZ ;  /* 0x0000200006057890 */ /* 0x002fc8000ff1e0ff */
[----:B------:R-:W-:Y:S01]  /*0140*/  UIADD3.X UR6, UPT, UPT, URZ, UR7, URZ, UP0, !UPT ;  /* 0x00000007ff067290 */ /* 0x000fe200087fe4ff */
[----:B0-----:R-:W-:-:S03]  /*0150*/  IMAD.WIDE.U32 R2, R5, 0x4, R2 ;  /* 0x0000000405027825 */ /* 0x001fc600078e0002 */
[----:B------:R-:W-:-:S04]  /*0160*/  IADD3 R4, P0, PT, R2, 0x20, RZ ;  /* 0x0000002002047810 */ /* 0x000fc80007f1e0ff */
[----:B--2---:R-:W-:-:S09]  /*0170*/  IADD3.X R5, PT, PT, RZ, R3, RZ, P0, !PT ;  /* 0x00000003ff057210 */ /* 0x004fd200007fe4ff */
.L_x_0:
[----:B------:R-:W-:Y:S01]  /*0180*/  MOV R2, UR5 ;  /* 0x0000000500027c02 */ /* 0x000fe20008000f00 */
[----:B------:R-:W2:Y:S01]  /*0190*/  LDG.E R15, desc[UR8][R4.64+-0x20] ;  /* 0xffffe008040f7981 */ /* 0x000ea2000c1e1900 */
[----:B------:R-:W-:-:S03]  /*01a0*/  MOV R3, UR6 ;  /* 0x0000000600037c02 */ /* 0x000fc60008000f00 */
[----:B------:R-:W3:Y:S01]  /*01b0*/  LDG.E R24, desc[UR8][R4.64+-0x1c] ;  /* 0xffffe40804187981 */ /* 0x000ee2000c1e1900 */
[----:B------:R-:W-:-:S03]  /*01c0*/  IMAD.WIDE R2, R6, 0x4, R2 ;  /* 0x0000000406027825 */ /* 0x000fc600078e0202 */
[----:B------:R-:W4:Y:S04]  /*01d0*/  LDG.E R19, desc[UR8][R4.64+-0x18] ;  /* 0xffffe80804137981 */ /* 0x000f28000c1e1900 */
[----:B------:R-:W2:Y:S04]  /*01e0*/  LDG.E R16, desc[UR8][R2.64+-0x2000] ;  /* 0xffe0000802107981 */ /* 0x000ea8000c1e1900 */
[----:B------:R-:W3:Y:S04]  /*01f0*/  LDG.E R25, desc[UR8][R2.64+-0x1c00] ;  /* 0xffe4000802197981 */ /* 0x000ee8000c1e1900 */
[----:B------:R-:W4:Y:S04]  /*0200*/  LDG.E R18, desc[UR8][R2.64+-0x1800] ;  /* 0xffe8000802127981 */ /* 0x000f28000c1e1900 */
[----:B------:R-:W5:Y:S04]  /*0210*/  LDG.E R20, desc[UR8][R4.64+-0x14] ;  /* 0xffffec0804147981 */ /* 0x000f68000c1e1900 */
        /* <DEDUP_REMOVED lines=11> */
[----:B------:R-:W5:Y:S01]  /*02d0*/  LDG.E R26, desc[UR8][R4.64+0x1c] ;  /* 0x00001c08041a7981 */ /* 0x000f62000c1e1900 */
[----:B--2---:R-:W-:-:S03]  /*02e0*/  FFMA R15, R15, R16, R14 ;  /* 0x000000100f0f7223 */ /* 0x004fc6000000000e */
[----:B------:R-:W2:Y:S01]  /*02f0*/  LDG.E R16, desc[UR8][R4.64] ;  /* 0x0000000804107981 */ /* 0x000ea2000c1e1900 */
[----:B---3--:R-:W-:-:S03]  /*0300*/  FFMA R24, R24, R25, R15 ;  /* 0x0000001918187223 */ /* 0x008fc6000000000f */
[----:B------:R-:W3:Y:S01]  /*0310*/  LDG.E R14, desc[UR8][R4.64+0x4] ;  /* 0x00000408040e7981 */ /* 0x000ee2000c1e1900 */
[----:B----4-:R-:W-:-:S03]  /*0320*/  FFMA R25, R19, R18, R24 ;  /* 0x0000001213197223 */ /* 0x010fc60000000018 */
[----:B------:R-:W3:Y:S04]  /*0330*/  LDG.E R15, desc[UR8][R2.64+0x400] ;  /* 0x00040008020f7981 */ /* 0x000ee8000c1e1900 */
[----:B------:R-:W4:Y:S01]  /*0340*/  LDG.E R18, desc[UR8][R4.64+0x8] ;  /* 0x0000080804127981 */ /* 0x000f22000c1e1900 */
[----:B-----5:R-:W-:-:S03]  /*0350*/  FFMA R25, R20, R21, R25 ;  /* 0x0000001514197223 */ /* 0x020fc60000000019 */
[----:B------:R-:W4:Y:S04]  /*0360*/  LDG.E R19, desc[UR8][R2.64+0x800] ;  /* 0x0008000802137981 */ /* 0x000f28000c1e1900 */
[----:B------:R-:W5:Y:S01]  /*0370*/  LDG.E R20, desc[UR8][R4.64+0xc] ;  /* 0x00000c0804147981 */ /* 0x000f62000c1e1900 */
[----:B------:R-:W-:-:S03]  /*0380*/  FFMA R25, R22, R23, R25 ;  /* 0x0000001716197223 */ /* 0x000fc60000000019 */
[----:B------:R-:W5:Y:S04]  /*0390*/  LDG.E R21, desc[UR8][R2.64+0xc00] ;  /* 0x000c000802157981 */ /* 0x000f68000c1e1900 */
[----:B------:R-:W5:Y:S04]  /*03a0*/  LDG.E R22, desc[UR8][R4.64+0x10] ;  /* 0x0000100804167981 */ /* 0x000f68000c1e1900 */
[----:B------:R-:W5:Y:S01]  /*03b0*/  LDG.E R23, desc[UR8][R2.64+0x1000] ;  /* 0x0010000802177981 */ /* 0x000f62000c1e1900 */
[----:B------:R-:W-:-:S03]  /*03c0*/  FFMA R28, R12, R13, R25 ;  /* 0x0000000d0c1c7223 */ /* 0x000fc60000000019 */
[----:B------:R-:W5:Y:S04]  /*03d0*/  LDG.E R24, desc[UR8][R4.64+0x14] ;  /* 0x0000140804187981 */ /* 0x000f68000c1e1900 */
[----:B------:R-:W5:Y:S04]  /*03e0*/  LDG.E R25, desc[UR8][R2.64+0x1400] ;  /* 0x0014000802197981 */ /* 0x000f68000c1e1900 */
[----:B------:R0:W5:Y:S04]  /*03f0*/  LDG.E R13, desc[UR8][R4.64+0x18] ;  /* 0x00001808040d7981 */ /* 0x000168000c1e1900 */
[----:B------:R-:W5:Y:S01]  /*0400*/  LDG.E R12, desc[UR8][R2.64+0x1800] ;  /* 0x00180008020c7981 */ /* 0x000f62000c1e1900 */
[----:B------:R-:W-:-:S04]  /*0410*/  FFMA R9, R9, R8, R28 ;  /* 0x0000000809097223 */ /* 0x000fc8000000001c */
[----:B------:R-:W-:Y:S01]  /*0420*/  FFMA R9, R10, R11, R9 ;  /* 0x0000000b0a097223 */ /* 0x000fe20000000009 */
[----:B------:R-:W-:-:S04]  /*0430*/  UIADD3 UR4, UPT, UPT, UR4, 0x10, URZ ;  /* 0x0000001004047890 */ /* 0x000fc8000fffe0ff */
[----:B------:R-:W-:Y:S01]  /*0440*/  UISETP.NE.AND UP0, UPT, UR4, 0x200, UPT ;  /* 0x000002000400788c */ /* 0x000fe2000bf05270 */
[----:B0-----:R-:W-:Y:S02]  /*0450*/  IADD3 R4, P0, PT, R4, 0x40, RZ ;  /* 0x0000004004047810 */ /* 0x001fe40007f1e0ff */
[----:B------:R-:W-:Y:S02]  /*0460*/  IADD3 R6, PT, PT, R6, 0x1000, RZ ;  /* 0x0000100006067810 */ /* 0x000fe40007ffe0ff */
[----:B------:R-:W-:Y:S01]  /*0470*/  IADD3.X R5, PT, PT, RZ, R5, RZ, P0, !PT ;  /* 0x00000005ff057210 */ /* 0x000fe200007fe4ff */
[----:B--2---:R-:W-:-:S04]  /*0480*/  FFMA R9, R16, R17, R9 ;  /* 0x0000001110097223 */ /* 0x004fc80000000009 */
[----:B---3--:R-:W-:-:S04]  /*0490*/  FFMA R9, R14, R15, R9 ;  /* 0x0000000f0e097223 */ /* 0x008fc80000000009 */
[----:B----4-:R-:W-:-:S04]  /*04a0*/  FFMA R9, R18, R19, R9 ;  /* 0x0000001312097223 */ /* 0x010fc80000000009 */
[----:B-----5:R-:W-:-:S04]  /*04b0*/  FFMA R9, R20, R21, R9 ;  /* 0x0000001514097223 */ /* 0x020fc80000000009 */
[----:B------:R-:W-:-:S04]  /*04c0*/  FFMA R9, R22, R23, R9 ;  /* 0x0000001716097223 */ /* 0x000fc80000000009 */
[----:B------:R-:W-:-:S04]  /*04d0*/  FFMA R24, R24, R25, R9 ;  /* 0x0000001918187223 */ /* 0x000fc80000000009 */
[----:B------:R-:W-:-:S04]  /*04e0*/  FFMA R13, R13, R12, R24 ;  /* 0x0000000c0d0d7223 */ /* 0x000fc80000000018 */
[----:B------:R-:W-:Y:S01]  /*04f0*/  FFMA R14, R26, R27, R13 ;  /* 0x0000001b1a0e7223 */ /* 0x000fe2000000000d */
[----:B------:R-:W-:Y:S06]  /*0500*/  BRA.U UP0, `(.L_x_0) ;  /* 0xfffffffd001c7547 */ /* 0x000fec000b83ffff */
[----:B------:R-:W0:Y:S01]  /*0510*/  LDC.64 R2, c[0x0][0x390] ;  /* 0x0000e400ff027b82 */ /* 0x000e220000000a00 */
[----:B------:R-:W-:-:S05]  /*0520*/  LEA R7, R7, R0, 0x8 ;  /* 0x0000000007077211 */ /* 0x000fca00078e40ff */
[----:B0-----:R-:W-:-:S05]  /*0530*/  IMAD.WIDE R2, R7, 0x4, R2 ;  /* 0x0000000407027825 */ /* 0x001fca00078e0202 */
[----:B------:R-:W-:Y:S01]  /*0540*/  STG.E desc[UR8][R2.64], R14 ;  /* 0x0000000e02007986 */ /* 0x000fe2000c101908 */
[----:B------:R-:W-:Y:S05]  /*0550*/  EXIT ;  /* 0x000000000000794d */ /* 0x000fea0003800000 */
.L_x_1:
[----:B------:R-:W-:-:S00]  /*0560*/  BRA `(.L_x_1) ;  /* 0xfffffffc00fc7947 */ /* 0x000fc0000383ffff */
[----:B------:R-:W-:-:S00]  /*0570*/  NOP ;  /* 0x0000000000007918 */ /* 0x000fc00000000000 */
        /* <DEDUP_REMOVED lines=8> */
.L_x_2:


//--------------------- .nv.shared.reserved.0     --------------------------
	.section	.nv.shared.reserved.0,"aw",@nobits
	.weak		__nv_reservedSMEM_offset_0_alias
	.size		__nv_reservedSMEM_offset_0_alias, 0, 64
	.other		__nv_reservedSMEM_offset_0_alias,@"STO_CUDA_RESERVED_SHARED STV_DEFAULT"
__nv_reservedSMEM_offset_0_alias:
	.zero		0
	.zero		64


//--------------------- .nv.constant0._Z6gpuMulPfS_S_ --------------------------
	.section	.nv.constant0._Z6gpuMulPfS_S_,"a",@progbits
	.sectionflags	@""
	.align	4
.nv.constant0._Z6gpuMulPfS_S_:
	.zero		920


//--------------------- SYMBOLS --------------------------

	.type		.nv.reservedSmem.offset0,@object
	.size		.nv.reservedSmem.offset0,0x4
